//
// Generated by NVIDIA NVVM Compiler
//
// Compiler Build ID: CL-36424714
// Cuda compilation tools, release 13.0, V13.0.88
// Based on NVVM 20.0.0
//

.version 9.0
.target sm_100
.address_size 64

	// .globl	_Z24matrix_scalar_mul_kernelPKffPfi

.visible .entry _Z24matrix_scalar_mul_kernelPKffPfi(
	.param .u64 .ptr .align 1 _Z24matrix_scalar_mul_kernelPKffPfi_param_0,
	.param .f32 _Z24matrix_scalar_mul_kernelPKffPfi_param_1,
	.param .u64 .ptr .align 1 _Z24matrix_scalar_mul_kernelPKffPfi_param_2,
	.param .u32 _Z24matrix_scalar_mul_kernelPKffPfi_param_3
)
{
	.reg .pred 	%p<2>;
	.reg .b32 	%r<6>;
	.reg .b32 	%f<4>;
	.reg .b64 	%rd<8>;

	ld.param.u64 	%rd1, [_Z24matrix_scalar_mul_kernelPKffPfi_param_0];
	ld.param.f32 	%f1, [_Z24matrix_scalar_mul_kernelPKffPfi_param_1];
	ld.param.u64 	%rd2, [_Z24matrix_scalar_mul_kernelPKffPfi_param_2];
	ld.param.u32 	%r2, [_Z24matrix_scalar_mul_kernelPKffPfi_param_3];
	mov.u32 	%r3, %ctaid.x;
	mov.u32 	%r4, %ntid.x;
	mov.u32 	%r5, %tid.x;
	mad.lo.s32 	%r1, %r3, %r4, %r5;
	setp.ge.s32 	%p1, %r1, %r2;
	@%p1 bra 	$L__BB0_2;
	cvta.to.global.u64 	%rd3, %rd1;
	cvta.to.global.u64 	%rd4, %rd2;
	mul.wide.s32 	%rd5, %r1, 4;
	add.s64 	%rd6, %rd3, %rd5;
	ld.global.f32 	%f2, [%rd6];
	mul.f32 	%f3, %f1, %f2;
	add.s64 	%rd7, %rd4, %rd5;
	st.global.f32 	[%rd7], %f3;
$L__BB0_2:
	ret;

}


// ===== COMPILED SASS (sm_100) =====

	.target	sm_100

	.elftype	@"ET_EXEC"


//--------------------- .note.nv.tkinfo           --------------------------
	.section	.note.nv.tkinfo,"",@"SHT_NOTE"
	.sectionflags	@"SHF_NOTE_NV_TKINFO"
	.tkinfo
        /*0018*/ 	.word	0x00000002
        /*0030*/ 	.string	""
        /*0030*/ 	.string	"ptxas"
        /*0030*/ 	.string	"Cuda compilation tools, release 13.0, V13.0.88"
        /*0030*/ 	.string	"Build cuda_13.0.r13.0/compiler.36424714_0"
        /*0030*/ 	.string	"-arch sm_100 -m 64 "



//--------------------- .note.nv.cuinfo           --------------------------
	.section	.note.nv.cuinfo,"",@"SHT_NOTE"
	.sectionflags	@"SHF_NOTE_NV_CUINFO"
        /*0018*/ 	.short	0x0002
        /*001a*/ 	.short	0x0064
        /*001c*/ 	.short	0x0082
	.zero		2


//--------------------- .nv.info                  --------------------------
	.section	.nv.info,"",@"SHT_CUDA_INFO"
	.align	4


	//----- nvinfo : EIATTR_REGCOUNT
	.align		4
        /*0000*/ 	.byte	0x04, 0x2f
        /*0002*/ 	.short	(.L_1 - .L_0)
	.align		4
.L_0:
        /*0004*/ 	.word	index@(_Z24matrix_scalar_mul_kernelPKffPfi)
        /*0008*/ 	.word	0x0000000a


	//----- nvinfo : EIATTR_FRAME_SIZE
	.align		4
.L_1:
        /*000c*/ 	.byte	0x04, 0x11
        /*000e*/ 	.short	(.L_3 - .L_2)
	.align		4
.L_2:
        /*0010*/ 	.word	index@(_Z24matrix_scalar_mul_kernelPKffPfi)
        /*0014*/ 	.word	0x00000000


	//----- nvinfo : EIATTR_MIN_STACK_SIZE
	.align		4
.L_3:
        /*0018*/ 	.byte	0x04, 0x12
        /*001a*/ 	.short	(.L_5 - .L_4)
	.align		4
.L_4:
        /*001c*/ 	.word	index@(_Z24matrix_scalar_mul_kernelPKffPfi)
        /*0020*/ 	.word	0x00000000
.L_5:


//--------------------- .nv.compat                --------------------------
	.section	.nv.compat,"",@"SHT_CUDA_COMPAT_INFO"
	.align	4
        /*0000*/ 	.byte	0x02, 0x09, 0x00, 0x00, 0x02, 0x02, 0x01, 0x00, 0x02, 0x05, 0x05, 0x00, 0x03, 0x07, 0x01, 0x01
        /*0010*/ 	.byte	0x02, 0x03, 0x00, 0x00, 0x02, 0x06, 0x01, 0x00, 0x04, 0x0b, 0x08, 0x00, 0x09, 0x00, 0x00, 0x00
        /*0020*/ 	.byte	0x00, 0x00, 0x00, 0x00


//--------------------- .nv.info._Z24matrix_scalar_mul_kernelPKffPfi --------------------------
	.section	.nv.info._Z24matrix_scalar_mul_kernelPKffPfi,"",@"SHT_CUDA_INFO"
	.sectionflags	@""
	.align	4


	//----- nvinfo : EIATTR_CUDA_API_VERSION
	.align		4
        /*0000*/ 	.byte	0x04, 0x37
        /*0002*/ 	.short	(.L_7 - .L_6)
.L_6:
        /*0004*/ 	.word	0x00000082


	//----- nvinfo : EIATTR_KPARAM_INFO
	.align		4
.L_7:
        /*0008*/ 	.byte	0x04, 0x17
        /*000a*/ 	.short	(.L_9 - .L_8)
.L_8:
        /*000c*/ 	.word	0x00000000
        /*0010*/ 	.short	0x0003
        /*0012*/ 	.short	0x0018
        /*0014*/ 	.byte	0x00, 0xf0, 0x11, 0x00


	//----- nvinfo : EIATTR_KPARAM_INFO
	.align		4
.L_9:
        /*0018*/ 	.byte	0x04, 0x17
        /*001a*/ 	.short	(.L_11 - .L_10)
.L_10:
        /*001c*/ 	.word	0x00000000
        /*0020*/ 	.short	0x0002
        /*0022*/ 	.short	0x0010
        /*0024*/ 	.byte	0x00, 0xf5, 0x21, 0x00


	//----- nvinfo : EIATTR_KPARAM_INFO
	.align		4
.L_11:
        /*0028*/ 	.byte	0x04, 0x17
        /*002a*/ 	.short	(.L_13 - .L_12)
.L_12:
        /*002c*/ 	.word	0x00000000
        /*0030*/ 	.short	0x0001
        /*0032*/ 	.short	0x0008
        /*0034*/ 	.byte	0x00, 0xf0, 0x11, 0x00


	//----- nvinfo : EIATTR_KPARAM_INFO
	.align		4
.L_13:
        /*0038*/ 	.byte	0x04, 0x17
        /*003a*/ 	.short	(.L_15 - .L_14)
.L_14:
        /*003c*/ 	.word	0x00000000
        /*0040*/ 	.short	0x0000
        /*0042*/ 	.short	0x0000
        /*0044*/ 	.byte	0x00, 0xf5, 0x21, 0x00


	//----- nvinfo : EIATTR_SPARSE_MMA_MASK
	.align		4
.L_15:
        /*0048*/ 	.byte	0x03, 0x50
        /*004a*/ 	.short	0x0000


	//----- nvinfo : EIATTR_MAXREG_COUNT
	.align		4
        /*004c*/ 	.byte	0x03, 0x1b
        /*004e*/ 	.short	0x00ff


	//----- nvinfo : EIATTR_MERCURY_ISA_VERSION
	.align		4
        /*0050*/ 	.byte	0x03, 0x5f
        /*0052*/ 	.short	0x0101


	//----- nvinfo : EIATTR_VRC_CTA_INIT_COUNT
	.align		4
        /*0054*/ 	.byte	0x02, 0x4a
	.zero		1
	.zero		1


	//----- nvinfo : EIATTR_EXIT_INSTR_OFFSETS
	.align		4
        /*0058*/ 	.byte	0x04, 0x1c
        /*005a*/ 	.short	(.L_17 - .L_16)


	//   ....[0]....
.L_16:
        /*005c*/ 	.word	0x00000070


	//   ....[1]....
        /*0060*/ 	.word	0x00000110


	//----- nvinfo : EIATTR_CBANK_PARAM_SIZE
	.align		4
.L_17:
        /*0064*/ 	.byte	0x03, 0x19
        /*0066*/ 	.short	0x001c


	//----- nvinfo : EIATTR_PARAM_CBANK
	.align		4
        /*0068*/ 	.byte	0x04, 0x0a
        /*006a*/ 	.short	(.L_19 - .L_18)
	.align		4
.L_18:
        /*006c*/ 	.word	index@(.nv.constant0._Z24matrix_scalar_mul_kernelPKffPfi)
        /*0070*/ 	.short	0x0380
        /*0072*/ 	.short	0x001c


	//----- nvinfo : EIATTR_SW_WAR
	.align		4
.L_19:
        /*0074*/ 	.byte	0x04, 0x36
        /*0076*/ 	.short	(.L_21 - .L_20)
.L_20:
        /*0078*/ 	.word	0x00000008
.L_21:


//--------------------- .nv.callgraph             --------------------------
	.section	.nv.callgraph,"",@"SHT_CUDA_CALLGRAPH"
	.align	4
	.sectionentsize	8
	.align		4
        /*0000*/ 	.word	0x00000000
	.align		4
        /*0004*/ 	.word	0xffffffff
	.align		4
        /*0008*/ 	.word	0x00000000
	.align		4
        /*000c*/ 	.word	0xfffffffe
	.align		4
        /*0010*/ 	.word	0x00000000
	.align		4
        /*0014*/ 	.word	0xfffffffd
	.align		4
        /*0018*/ 	.word	0x00000000
	.align		4
        /*001c*/ 	.word	0xfffffffc


//--------------------- .text._Z24matrix_scalar_mul_kernelPKffPfi --------------------------
	.section	.text._Z24matrix_scalar_mul_kernelPKffPfi,"ax",@progbits
	.align	128
        .global         _Z24matrix_scalar_mul_kernelPKffPfi
        .type           _Z24matrix_scalar_mul_kernelPKffPfi,@function
        .size           _Z24matrix_scalar_mul_kernelPKffPfi,(.L_x_1 - _Z24matrix_scalar_mul_kernelPKffPfi)
        .other          _Z24matrix_scalar_mul_kernelPKffPfi,@"STO_CUDA_ENTRY STV_DEFAULT"
_Z24matrix_scalar_mul_kernelPKffPfi:
.text._Z24matrix_scalar_mul_kernelPKffPfi:
[----:B------:R-:W-:Y:S01]  /*0000*/  LDC R1, c[0x0][0x37c] ;  /* 0x0000df00ff017b82 */ /* 0x000fe20000000800 */
[----:B------:R-:W0:Y:S07]  /*0010*/  S2R R0, SR_TID.X ;  /* 0x0000000000007919 */ /* 0x000e2e0000002100 */
[----:B------:R-:W0:Y:S01]  /*0020*/  S2UR UR4, SR_CTAID.X ;  /* 0x00000000000479c3 */ /* 0x000e220000002500 */
[----:B------:R-:W1:Y:S07]  /*0030*/  LDCU UR5, c[0x0][0x398] ;  /* 0x00007300ff0577ac */ /* 0x000e6e0008000800 */
[----:B------:R-:W0:Y:S02]  /*0040*/  LDC R7, c[0x0][0x360] ;  /* 0x0000d800ff077b82 */ /* 0x000e240000000800 */
[----:B0-----:R-:W-:-:S05]  /*0050*/  IMAD R7, R7, UR4, R0 ;  /* 0x0000000407077c24 */ /* 0x001fca000f8e0200 */
[----:B-1----:R-:W-:-:S13]  /*0060*/  ISETP.GE.AND P0, PT, R7, UR5, PT ;  /* 0x0000000507007c0c */ /* 0x002fda000bf06270 */
[----:B------:R-:W-:Y:S05]  /*0070*/  @P0 EXIT ;  /* 0x000000000000094d */ /* 0x000fea0003800000 */
[----:B------:R-:W0:Y:S01]  /*0080*/  LDC.64 R2, c[0x0][0x380] ;  /* 0x0000e000ff027b82 */ /* 0x000e220000000a00 */
[----:B------:R-:W1:Y:S01]  /*0090*/  LDCU.64 UR4, c[0x0][0x358] ;  /* 0x00006b00ff0477ac */ /* 0x000e620008000a00 */
[----:B------:R-:W2:Y:S06]  /*00a0*/  LDCU UR6, c[0x0][0x388] ;  /* 0x00007100ff0677ac */ /* 0x000eac0008000800 */
[----:B------:R-:W3:Y:S01]  /*00b0*/  LDC.64 R4, c[0x0][0x390] ;  /* 0x0000e400ff047b82 */ /* 0x000ee20000000a00 */
[----:B0-----:R-:W-:-:S06]  /*00c0*/  IMAD.WIDE R2, R7, 0x4, R2 ;  /* 0x0000000407027825 */ /* 0x001fcc00078e0202 */
[----:B-1----:R-:W2:Y:S01]  /*00d0*/  LDG.E R2, desc[UR4][R2.64] ;  /* 0x0000000402027981 */ /* 0x002ea2000c1e1900 */
[----:B---3--:R-:W-:-:S04]  /*00e0*/  IMAD.WIDE R4, R7, 0x4, R4 ;  /* 0x0000000407047825 */ /* 0x008fc800078e0204 */
[----:B--2---:R-:W-:-:S05]  /*00f0*/  FMUL R7, R2, UR6 ;  /* 0x0000000602077c20 */ /* 0x004fca0008400000 */
[----:B------:R-:W-:Y:S01]  /*0100*/  STG.E desc[UR4][R4.64], R7 ;  /* 0x0000000704007986 */ /* 0x000fe2000c101904 */
[----:B------:R-:W-:Y:S05]  /*0110*/  EXIT ;  /* 0x000000000000794d */ /* 0x000fea0003800000 */
.L_x_0:
[----:B------:R-:W-:-:S00]  /*0120*/  BRA `(.L_x_0) ;  /* 0xfffffffc00fc7947 */ /* 0x000fc0000383ffff */
[----:B------:R-:W-:-:S00]  /*0130*/  NOP ;  /* 0x0000000000007918 */ /* 0x000fc00000000000 */
        /* <DEDUP_REMOVED lines=12> */
.L_x_1:


//--------------------- .nv.shared.reserved.0     --------------------------
	.section	.nv.shared.reserved.0,"aw",@nobits
	.weak		__nv_reservedSMEM_offset_0_alias
	.size		__nv_reservedSMEM_offset_0_alias, 0, 64
	.other		__nv_reservedSMEM_offset_0_alias,@"STO_CUDA_RESERVED_SHARED STV_DEFAULT"
__nv_reservedSMEM_offset_0_alias:
	.zero		0
	.zero		64


//--------------------- .nv.constant0._Z24matrix_scalar_mul_kernelPKffPfi --------------------------
	.section	.nv.constant0._Z24matrix_scalar_mul_kernelPKffPfi,"a",@progbits
	.sectionflags	@""
	.align	4
.nv.constant0._Z24matrix_scalar_mul_kernelPKffPfi:
	.zero		924


//--------------------- SYMBOLS --------------------------

	.type		.nv.reservedSmem.offset0,@object
	.size		.nv.reservedSmem.offset0,0x4
